//
// Generated by NVIDIA NVVM Compiler
//
// Compiler Build ID: CL-36424714
// Cuda compilation tools, release 13.0, V13.0.88
// Based on NVVM 20.0.0
//

.version 9.0
.target sm_100
.address_size 64

	// .globl	_Z17matmul_gpu_kernelPfS_S_S_iiii

.visible .entry _Z17matmul_gpu_kernelPfS_S_S_iiii(
	.param .u64 .ptr .align 1 _Z17matmul_gpu_kernelPfS_S_S_iiii_param_0,
	.param .u64 .ptr .align 1 _Z17matmul_gpu_kernelPfS_S_S_iiii_param_1,
	.param .u64 .ptr .align 1 _Z17matmul_gpu_kernelPfS_S_S_iiii_param_2,
	.param .u64 .ptr .align 1 _Z17matmul_gpu_kernelPfS_S_S_iiii_param_3,
	.param .u32 _Z17matmul_gpu_kernelPfS_S_S_iiii_param_4,
	.param .u32 _Z17matmul_gpu_kernelPfS_S_S_iiii_param_5,
	.param .u32 _Z17matmul_gpu_kernelPfS_S_S_iiii_param_6,
	.param .u32 _Z17matmul_gpu_kernelPfS_S_S_iiii_param_7
)
{
	.reg .pred 	%p<14>;
	.reg .b32 	%r<36>;
	.reg .b32 	%f<69>;
	.reg .b64 	%rd<48>;

	ld.param.u64 	%rd11, [_Z17matmul_gpu_kernelPfS_S_S_iiii_param_0];
	ld.param.u64 	%rd13, [_Z17matmul_gpu_kernelPfS_S_S_iiii_param_1];
	ld.param.u64 	%rd14, [_Z17matmul_gpu_kernelPfS_S_S_iiii_param_2];
	ld.param.u64 	%rd12, [_Z17matmul_gpu_kernelPfS_S_S_iiii_param_3];
	ld.param.u32 	%r16, [_Z17matmul_gpu_kernelPfS_S_S_iiii_param_4];
	ld.param.u32 	%r17, [_Z17matmul_gpu_kernelPfS_S_S_iiii_param_5];
	ld.param.u32 	%r14, [_Z17matmul_gpu_kernelPfS_S_S_iiii_param_6];
	ld.param.u32 	%r18, [_Z17matmul_gpu_kernelPfS_S_S_iiii_param_7];
	cvta.to.global.u64 	%rd1, %rd14;
	cvta.to.global.u64 	%rd2, %rd13;
	mov.u32 	%r19, %tid.x;
	mov.u32 	%r20, %tid.y;
	mov.u32 	%r21, %ctaid.x;
	mov.u32 	%r22, %ctaid.y;
	mov.u32 	%r23, %ntid.x;
	mad.lo.s32 	%r1, %r21, %r23, %r19;
	mov.u32 	%r24, %ntid.y;
	mad.lo.s32 	%r25, %r22, %r24, %r20;
	mul.lo.s32 	%r26, %r17, %r16;
	setp.ge.s32 	%p1, %r1, %r26;
	setp.ge.s32 	%p2, %r25, %r18;
	or.pred  	%p3, %p1, %p2;
	@%p3 bra 	$L__BB0_16;
	mul.lo.s32 	%r27, %r14, %r1;
	cvt.s64.s32 	%rd3, %r27;
	mul.lo.s32 	%r28, %r14, %r25;
	cvt.s64.s32 	%rd4, %r28;
	setp.eq.s64 	%p4, %rd12, 0;
	mov.f32 	%f68, 0f00000000;
	@%p4 bra 	$L__BB0_3;
	cvta.to.global.u64 	%rd15, %rd12;
	mul.wide.u32 	%rd16, %r25, 4;
	add.s64 	%rd17, %rd15, %rd16;
	ld.global.f32 	%f68, [%rd17];
$L__BB0_3:
	setp.lt.s32 	%p5, %r14, 1;
	@%p5 bra 	$L__BB0_15;
	and.b32  	%r3, %r14, 7;
	setp.lt.u32 	%p6, %r14, 8;
	mov.b32 	%r34, 0;
	@%p6 bra 	$L__BB0_7;
	and.b32  	%r34, %r14, 2147483640;
	neg.s32 	%r32, %r34;
	shl.b64 	%rd18, %rd3, 2;
	add.s64 	%rd19, %rd18, %rd2;
	add.s64 	%rd47, %rd19, 16;
	shl.b64 	%rd20, %rd4, 2;
	add.s64 	%rd21, %rd20, %rd1;
	add.s64 	%rd46, %rd21, 16;
$L__BB0_6:
	.pragma "nounroll";
	ld.global.f32 	%f17, [%rd47+-16];
	ld.global.f32 	%f18, [%rd46+-16];
	fma.rn.f32 	%f19, %f17, %f18, %f68;
	ld.global.f32 	%f20, [%rd47+-12];
	ld.global.f32 	%f21, [%rd46+-12];
	fma.rn.f32 	%f22, %f20, %f21, %f19;
	ld.global.f32 	%f23, [%rd47+-8];
	ld.global.f32 	%f24, [%rd46+-8];
	fma.rn.f32 	%f25, %f23, %f24, %f22;
	ld.global.f32 	%f26, [%rd47+-4];
	ld.global.f32 	%f27, [%rd46+-4];
	fma.rn.f32 	%f28, %f26, %f27, %f25;
	ld.global.f32 	%f29, [%rd47];
	ld.global.f32 	%f30, [%rd46];
	fma.rn.f32 	%f31, %f29, %f30, %f28;
	ld.global.f32 	%f32, [%rd47+4];
	ld.global.f32 	%f33, [%rd46+4];
	fma.rn.f32 	%f34, %f32, %f33, %f31;
	ld.global.f32 	%f35, [%rd47+8];
	ld.global.f32 	%f36, [%rd46+8];
	fma.rn.f32 	%f37, %f35, %f36, %f34;
	ld.global.f32 	%f38, [%rd47+12];
	ld.global.f32 	%f39, [%rd46+12];
	fma.rn.f32 	%f68, %f38, %f39, %f37;
	add.s32 	%r32, %r32, 8;
	add.s64 	%rd47, %rd47, 32;
	add.s64 	%rd46, %rd46, 32;
	setp.ne.s32 	%p7, %r32, 0;
	@%p7 bra 	$L__BB0_6;
$L__BB0_7:
	setp.eq.s32 	%p8, %r3, 0;
	@%p8 bra 	$L__BB0_15;
	and.b32  	%r9, %r14, 3;
	setp.lt.u32 	%p9, %r3, 4;
	@%p9 bra 	$L__BB0_10;
	cvt.u64.u32 	%rd22, %r34;
	add.s64 	%rd23, %rd22, %rd3;
	shl.b64 	%rd24, %rd23, 2;
	add.s64 	%rd25, %rd2, %rd24;
	ld.global.f32 	%f41, [%rd25];
	add.s64 	%rd26, %rd22, %rd4;
	shl.b64 	%rd27, %rd26, 2;
	add.s64 	%rd28, %rd1, %rd27;
	ld.global.f32 	%f42, [%rd28];
	fma.rn.f32 	%f43, %f41, %f42, %f68;
	ld.global.f32 	%f44, [%rd25+4];
	ld.global.f32 	%f45, [%rd28+4];
	fma.rn.f32 	%f46, %f44, %f45, %f43;
	ld.global.f32 	%f47, [%rd25+8];
	ld.global.f32 	%f48, [%rd28+8];
	fma.rn.f32 	%f49, %f47, %f48, %f46;
	ld.global.f32 	%f50, [%rd25+12];
	ld.global.f32 	%f51, [%rd28+12];
	fma.rn.f32 	%f68, %f50, %f51, %f49;
	add.s32 	%r34, %r34, 4;
$L__BB0_10:
	setp.eq.s32 	%p10, %r9, 0;
	@%p10 bra 	$L__BB0_15;
	setp.eq.s32 	%p11, %r9, 1;
	@%p11 bra 	$L__BB0_13;
	cvt.u64.u32 	%rd29, %r34;
	add.s64 	%rd30, %rd29, %rd3;
	shl.b64 	%rd31, %rd30, 2;
	add.s64 	%rd32, %rd2, %rd31;
	ld.global.f32 	%f53, [%rd32];
	add.s64 	%rd33, %rd29, %rd4;
	shl.b64 	%rd34, %rd33, 2;
	add.s64 	%rd35, %rd1, %rd34;
	ld.global.f32 	%f54, [%rd35];
	fma.rn.f32 	%f55, %f53, %f54, %f68;
	ld.global.f32 	%f56, [%rd32+4];
	ld.global.f32 	%f57, [%rd35+4];
	fma.rn.f32 	%f68, %f56, %f57, %f55;
	add.s32 	%r34, %r34, 2;
$L__BB0_13:
	and.b32  	%r30, %r14, 1;
	setp.eq.b32 	%p12, %r30, 1;
	not.pred 	%p13, %p12;
	@%p13 bra 	$L__BB0_15;
	cvt.u64.u32 	%rd36, %r34;
	add.s64 	%rd37, %rd36, %rd3;
	shl.b64 	%rd38, %rd37, 2;
	add.s64 	%rd39, %rd2, %rd38;
	ld.global.f32 	%f58, [%rd39];
	add.s64 	%rd40, %rd36, %rd4;
	shl.b64 	%rd41, %rd40, 2;
	add.s64 	%rd42, %rd1, %rd41;
	ld.global.f32 	%f59, [%rd42];
	fma.rn.f32 	%f68, %f58, %f59, %f68;
$L__BB0_15:
	mad.lo.s32 	%r31, %r18, %r1, %r25;
	cvta.to.global.u64 	%rd43, %rd11;
	mul.wide.s32 	%rd44, %r31, 4;
	add.s64 	%rd45, %rd43, %rd44;
	st.global.f32 	[%rd45], %f68;
$L__BB0_16:
	ret;

}


// ===== COMPILED SASS (sm_100) =====

	.target	sm_100

	.elftype	@"ET_EXEC"


//--------------------- .note.nv.tkinfo           --------------------------
	.section	.note.nv.tkinfo,"",@"SHT_NOTE"
	.sectionflags	@"SHF_NOTE_NV_TKINFO"
	.tkinfo
        /*0018*/ 	.word	0x00000002
        /*0030*/ 	.string	""
        /*0030*/ 	.string	"ptxas"
        /*0030*/ 	.string	"Cuda compilation tools, release 13.0, V13.0.88"
        /*0030*/ 	.string	"Build cuda_13.0.r13.0/compiler.36424714_0"
        /*0030*/ 	.string	"-arch sm_100 -m 64 "



//--------------------- .note.nv.cuinfo           --------------------------
	.section	.note.nv.cuinfo,"",@"SHT_NOTE"
	.sectionflags	@"SHF_NOTE_NV_CUINFO"
        /*0018*/ 	.short	0x0002
        /*001a*/ 	.short	0x0064
        /*001c*/ 	.short	0x0082
	.zero		2


//--------------------- .nv.info                  --------------------------
	.section	.nv.info,"",@"SHT_CUDA_INFO"
	.align	4


	//----- nvinfo : EIATTR_REGCOUNT
	.align		4
        /*0000*/ 	.byte	0x04, 0x2f
        /*0002*/ 	.short	(.L_1 - .L_0)
	.align		4
.L_0:
        /*0004*/ 	.word	index@(_Z17matmul_gpu_kernelPfS_S_S_iiii)
        /*0008*/ 	.word	0x0000001d


	//----- nvinfo : EIATTR_FRAME_SIZE
	.align		4
.L_1:
        /*000c*/ 	.byte	0x04, 0x11
        /*000e*/ 	.short	(.L_3 - .L_2)
	.align		4
.L_2:
        /*0010*/ 	.word	index@(_Z17matmul_gpu_kernelPfS_S_S_iiii)
        /*0014*/ 	.word	0x00000000


	//----- nvinfo : EIATTR_MIN_STACK_SIZE
	.align		4
.L_3:
        /*0018*/ 	.byte	0x04, 0x12
        /*001a*/ 	.short	(.L_5 - .L_4)
	.align		4
.L_4:
        /*001c*/ 	.word	index@(_Z17matmul_gpu_kernelPfS_S_S_iiii)
        /*0020*/ 	.word	0x00000000
.L_5:


//--------------------- .nv.compat                --------------------------
	.section	.nv.compat,"",@"SHT_CUDA_COMPAT_INFO"
	.align	4
        /*0000*/ 	.byte	0x02, 0x09, 0x00, 0x00, 0x02, 0x02, 0x01, 0x00, 0x02, 0x05, 0x05, 0x00, 0x03, 0x07, 0x01, 0x01
        /*0010*/ 	.byte	0x02, 0x03, 0x00, 0x00, 0x02, 0x06, 0x01, 0x00, 0x04, 0x0b, 0x08, 0x00, 0x09, 0x00, 0x00, 0x00
        /*0020*/ 	.byte	0x00, 0x00, 0x00, 0x00


//--------------------- .nv.info._Z17matmul_gpu_kernelPfS_S_S_iiii --------------------------
	.section	.nv.info._Z17matmul_gpu_kernelPfS_S_S_iiii,"",@"SHT_CUDA_INFO"
	.sectionflags	@""
	.align	4


	//----- nvinfo : EIATTR_CUDA_API_VERSION
	.align		4
        /*0000*/ 	.byte	0x04, 0x37
        /*0002*/ 	.short	(.L_7 - .L_6)
.L_6:
        /*0004*/ 	.word	0x00000082


	//----- nvinfo : EIATTR_KPARAM_INFO
	.align		4
.L_7:
        /*0008*/ 	.byte	0x04, 0x17
        /*000a*/ 	.short	(.L_9 - .L_8)
.L_8:
        /*000c*/ 	.word	0x00000000
        /*0010*/ 	.short	0x0007
        /*0012*/ 	.short	0x002c
        /*0014*/ 	.byte	0x00, 0xf0, 0x11, 0x00


	//----- nvinfo : EIATTR_KPARAM_INFO
	.align		4
.L_9:
        /*0018*/ 	.byte	0x04, 0x17
        /*001a*/ 	.short	(.L_11 - .L_10)
.L_10:
        /*001c*/ 	.word	0x00000000
        /*0020*/ 	.short	0x0006
        /*0022*/ 	.short	0x0028
        /*0024*/ 	.byte	0x00, 0xf0, 0x11, 0x00


	//----- nvinfo : EIATTR_KPARAM_INFO
	.align		4
.L_11:
        /*0028*/ 	.byte	0x04, 0x17
        /*002a*/ 	.short	(.L_13 - .L_12)
.L_12:
        /*002c*/ 	.word	0x00000000
        /*0030*/ 	.short	0x0005
        /*0032*/ 	.short	0x0024
        /*0034*/ 	.byte	0x00, 0xf0, 0x11, 0x00


	//----- nvinfo : EIATTR_KPARAM_INFO
	.align		4
.L_13:
        /*0038*/ 	.byte	0x04, 0x17
        /*003a*/ 	.short	(.L_15 - .L_14)
.L_14:
        /*003c*/ 	.word	0x00000000
        /*0040*/ 	.short	0x0004
        /*0042*/ 	.short	0x0020
        /*0044*/ 	.byte	0x00, 0xf0, 0x11, 0x00


	//----- nvinfo : EIATTR_KPARAM_INFO
	.align		4
.L_15:
        /*0048*/ 	.byte	0x04, 0x17
        /*004a*/ 	.short	(.L_17 - .L_16)
.L_16:
        /*004c*/ 	.word	0x00000000
        /*0050*/ 	.short	0x0003
        /*0052*/ 	.short	0x0018
        /*0054*/ 	.byte	0x00, 0xf5, 0x21, 0x00


	//----- nvinfo : EIATTR_KPARAM_INFO
	.align		4
.L_17:
        /*0058*/ 	.byte	0x04, 0x17
        /*005a*/ 	.short	(.L_19 - .L_18)
.L_18:
        /*005c*/ 	.word	0x00000000
        /*0060*/ 	.short	0x0002
        /*0062*/ 	.short	0x0010
        /*0064*/ 	.byte	0x00, 0xf5, 0x21, 0x00


	//----- nvinfo : EIATTR_KPARAM_INFO
	.align		4
.L_19:
        /*0068*/ 	.byte	0x04, 0x17
        /*006a*/ 	.short	(.L_21 - .L_20)
.L_20:
        /*006c*/ 	.word	0x00000000
        /*0070*/ 	.short	0x0001
        /*0072*/ 	.short	0x0008
        /*0074*/ 	.byte	0x00, 0xf5, 0x21, 0x00


	//----- nvinfo : EIATTR_KPARAM_INFO
	.align		4
.L_21:
        /*0078*/ 	.byte	0x04, 0x17
        /*007a*/ 	.short	(.L_23 - .L_22)
.L_22:
        /*007c*/ 	.word	0x00000000
        /*0080*/ 	.short	0x0000
        /*0082*/ 	.short	0x0000
        /*0084*/ 	.byte	0x00, 0xf5, 0x21, 0x00


	//----- nvinfo : EIATTR_SPARSE_MMA_MASK
	.align		4
.L_23:
        /*0088*/ 	.byte	0x03, 0x50
        /*008a*/ 	.short	0x0000


	//----- nvinfo : EIATTR_MAXREG_COUNT
	.align		4
        /*008c*/ 	.byte	0x03, 0x1b
        /*008e*/ 	.short	0x00ff


	//----- nvinfo : EIATTR_MERCURY_ISA_VERSION
	.align		4
        /*0090*/ 	.byte	0x03, 0x5f
        /*0092*/ 	.short	0x0101


	//----- nvinfo : EIATTR_VRC_CTA_INIT_COUNT
	.align		4
        /*0094*/ 	.byte	0x02, 0x4a
	.zero		1
	.zero		1


	//----- nvinfo : EIATTR_EXIT_INSTR_OFFSETS
	.align		4
        /*0098*/ 	.byte	0x04, 0x1c
        /*009a*/ 	.short	(.L_25 - .L_24)


	//   ....[0]....
.L_24:
        /*009c*/ 	.word	0x000000e0


	//   ....[1]....
        /*00a0*/ 	.word	0x00000940


	//----- nvinfo : EIATTR_CBANK_PARAM_SIZE
	.align		4
.L_25:
        /*00a4*/ 	.byte	0x03, 0x19
        /*00a6*/ 	.short	0x0030


	//----- nvinfo : EIATTR_PARAM_CBANK
	.align		4
        /*00a8*/ 	.byte	0x04, 0x0a
        /*00aa*/ 	.short	(.L_27 - .L_26)
	.align		4
.L_26:
        /*00ac*/ 	.word	index@(.nv.constant0._Z17matmul_gpu_kernelPfS_S_S_iiii)
        /*00b0*/ 	.short	0x0380
        /*00b2*/ 	.short	0x0030


	//----- nvinfo : EIATTR_SW_WAR
	.align		4
.L_27:
        /*00b4*/ 	.byte	0x04, 0x36
        /*00b6*/ 	.short	(.L_29 - .L_28)
.L_28:
        /*00b8*/ 	.word	0x00000008
.L_29:


//--------------------- .nv.callgraph             --------------------------
	.section	.nv.callgraph,"",@"SHT_CUDA_CALLGRAPH"
	.align	4
	.sectionentsize	8
	.align		4
        /*0000*/ 	.word	0x00000000
	.align		4
        /*0004*/ 	.word	0xffffffff
	.align		4
        /*0008*/ 	.word	0x00000000
	.align		4
        /*000c*/ 	.word	0xfffffffe
	.align		4
        /*0010*/ 	.word	0x00000000
	.align		4
        /*0014*/ 	.word	0xfffffffd
	.align		4
        /*0018*/ 	.word	0x00000000
	.align		4
        /*001c*/ 	.word	0xfffffffc


//--------------------- .text._Z17matmul_gpu_kernelPfS_S_S_iiii --------------------------
	.section	.text._Z17matmul_gpu_kernelPfS_S_S_iiii,"ax",@progbits
	.align	128
        .global         _Z17matmul_gpu_kernelPfS_S_S_iiii
        .type           _Z17matmul_gpu_kernelPfS_S_S_iiii,@function
        .size           _Z17matmul_gpu_kernelPfS_S_S_iiii,(.L_x_5 - _Z17matmul_gpu_kernelPfS_S_S_iiii)
        .other          _Z17matmul_gpu_kernelPfS_S_S_iiii,@"STO_CUDA_ENTRY STV_DEFAULT"
_Z17matmul_gpu_kernelPfS_S_S_iiii:
.text._Z17matmul_gpu_kernelPfS_S_S_iiii:
[----:B------:R-:W-:Y:S01]  /*0000*/  LDC R1, c[0x0][0x37c] ;  /* 0x0000df00ff017b82 */ /* 0x000fe20000000800 */
[----:B------:R-:W0:Y:S07]  /*0010*/  S2R R0, SR_TID.Y ;  /* 0x0000000000007919 */ /* 0x000e2e0000002200 */
[----:B------:R-:W1:Y:S01]  /*0020*/  LDC R2, c[0x0][0x360] ;  /* 0x0000d800ff027b82 */ /* 0x000e620000000800 */
[----:B------:R-:W2:Y:S01]  /*0030*/  LDCU.64 UR4, c[0x0][0x3a0] ;  /* 0x00007400ff0477ac */ /* 0x000ea20008000a00 */
[----:B------:R-:W1:Y:S01]  /*0040*/  S2R R7, SR_TID.X ;  /* 0x0000000000077919 */ /* 0x000e620000002100 */
[----:B------:R-:W3:Y:S05]  /*0050*/  LDCU UR8, c[0x0][0x3ac] ;  /* 0x00007580ff0877ac */ /* 0x000eea0008000800 */
[----:B------:R-:W0:Y:S08]  /*0060*/  S2UR UR7, SR_CTAID.Y ;  /* 0x00000000000779c3 */ /* 0x000e300000002600 */
[----:B------:R-:W0:Y:S01]  /*0070*/  LDC R3, c[0x0][0x364] ;  /* 0x0000d900ff037b82 */ /* 0x000e220000000800 */
[----:B--2---:R-:W-:-:S07]  /*0080*/  UIMAD UR4, UR5, UR4, URZ ;  /* 0x00000004050472a4 */ /* 0x004fce000f8e02ff */
[----:B------:R-:W1:Y:S01]  /*0090*/  S2UR UR6, SR_CTAID.X ;  /* 0x00000000000679c3 */ /* 0x000e620000002500 */
[----:B0-----:R-:W-:-:S05]  /*00a0*/  IMAD R0, R3, UR7, R0 ;  /* 0x0000000703007c24 */ /* 0x001fca000f8e0200 */
[----:B---3--:R-:W-:Y:S01]  /*00b0*/  ISETP.GE.AND P0, PT, R0, UR8, PT ;  /* 0x0000000800007c0c */ /* 0x008fe2000bf06270 */
[----:B-1----:R-:W-:-:S05]  /*00c0*/  IMAD R7, R2, UR6, R7 ;  /* 0x0000000602077c24 */ /* 0x002fca000f8e0207 */
[----:B------:R-:W-:-:S13]  /*00d0*/  ISETP.GE.OR P0, PT, R7, UR4, P0 ;  /* 0x0000000407007c0c */ /* 0x000fda0008706670 */
[----:B------:R-:W-:Y:S05]  /*00e0*/  @P0 EXIT ;  /* 0x000000000000094d */ /* 0x000fea0003800000 */
[----:B------:R-:W0:Y:S01]  /*00f0*/  LDCU.64 UR4, c[0x0][0x398] ;  /* 0x00007300ff0477ac */ /* 0x000e220008000a00 */
[----:B------:R-:W1:Y:S01]  /*0100*/  LDC R12, c[0x0][0x3a8] ;  /* 0x0000ea00ff0c7b82 */ /* 0x000e620000000800 */
[----:B------:R-:W-:Y:S01]  /*0110*/  IMAD.MOV.U32 R10, RZ, RZ, RZ ;  /* 0x000000ffff0a7224 */ /* 0x000fe200078e00ff */
[----:B0-----:R-:W-:-:S04]  /*0120*/  ISETP.NE.U32.AND P0, PT, RZ, UR4, PT ;  /* 0x00000004ff007c0c */ /* 0x001fc8000bf05070 */
[----:B------:R-:W-:Y:S01]  /*0130*/  ISETP.NE.AND.EX P0, PT, RZ, UR5, PT, P0 ;  /* 0x00000005ff007c0c */ /* 0x000fe2000bf05300 */
[----:B------:R-:W0:-:S12]  /*0140*/  LDCU.64 UR4, c[0x0][0x358] ;  /* 0x00006b00ff0477ac */ /* 0x000e180008000a00 */
[----:B------:R-:W2:Y:S02]  /*0150*/  @P0 LDC.64 R2, c[0x0][0x398] ;  /* 0x0000e600ff020b82 */ /* 0x000ea40000000a00 */
[----:B--2---:R-:W-:-:S05]  /*0160*/  @P0 IMAD.WIDE.U32 R2, R0, 0x4, R2 ;  /* 0x0000000400020825 */ /* 0x004fca00078e0002 */
[----:B0-----:R0:W5:Y:S01]  /*0170*/  @P0 LDG.E R10, desc[UR4][R2.64] ;  /* 0x00000004020a0981 */ /* 0x001162000c1e1900 */
[----:B-1----:R-:W-:-:S13]  /*0180*/  ISETP.GE.AND P0, PT, R12, 0x1, PT ;  /* 0x000000010c00780c */ /* 0x002fda0003f06270 */
[----:B0-----:R-:W-:Y:S05]  /*0190*/  @!P0 BRA `(.L_x_0) ;  /* 0x0000000400d88947 */ /* 0x001fea0003800000 */
[C---:B------:R-:W-:Y:S01]  /*01a0*/  ISETP.GE.U32.AND P1, PT, R12.reuse, 0x8, PT ;  /* 0x000000080c00780c */ /* 0x040fe20003f26070 */
[-C--:B------:R-:W-:Y:S01]  /*01b0*/  IMAD R6, R7, R12.reuse, RZ ;  /* 0x0000000c07067224 */ /* 0x080fe200078e02ff */
[----:B------:R-:W-:Y:S01]  /*01c0*/  LOP3.LUT R24, R12, 0x7, RZ, 0xc0, !PT ;  /* 0x000000070c187812 */ /* 0x000fe200078ec0ff */
[----:B------:R-:W-:Y:S02]  /*01d0*/  IMAD R8, R0, R12, RZ ;  /* 0x0000000c00087224 */ /* 0x000fe400078e02ff */
[----:B------:R-:W-:Y:S01]  /*01e0*/  IMAD.MOV.U32 R9, RZ, RZ, RZ ;  /* 0x000000ffff097224 */ /* 0x000fe200078e00ff */
[----:B------:R-:W-:Y:S02]  /*01f0*/  ISETP.NE.AND P0, PT, R24, RZ, PT ;  /* 0x000000ff1800720c */ /* 0x000fe40003f05270 */
[----:B------:R-:W-:Y:S02]  /*0200*/  SHF.R.S32.HI R11, RZ, 0x1f, R6 ;  /* 0x0000001fff0b7819 */ /* 0x000fe40000011406 */
[----:B------:R-:W-:-:S03]  /*0210*/  SHF.R.S32.HI R13, RZ, 0x1f, R8 ;  /* 0x0000001fff0d7819 */ /* 0x000fc60000011408 */
[----:B------:R-:W-:Y:S06]  /*0220*/  @!P1 BRA `(.L_x_1) ;  /* 0x0000000000bc9947 */ /* 0x000fec0003800000 */
[----:B------:R-:W0:Y:S01]  /*0230*/  LDCU.64 UR6, c[0x0][0x388] ;  /* 0x00007100ff0677ac */ /* 0x000e220008000a00 */
[----:B------:R-:W-:Y:S01]  /*0240*/  LOP3.LUT R9, R12, 0x7ffffff8, RZ, 0xc0, !PT ;  /* 0x7ffffff80c097812 */ /* 0x000fe200078ec0ff */
[----:B------:R-:W1:Y:S04]  /*0250*/  LDCU.64 UR10, c[0x0][0x390] ;  /* 0x00007200ff0a77ac */ /* 0x000e680008000a00 */
[----:B------:R-:W-:Y:S01]  /*0260*/  IMAD.MOV R14, RZ, RZ, -R9 ;  /* 0x000000ffff0e7224 */ /* 0x000fe200078e0a09 */
[----:B0-----:R-:W-:Y:S02]  /*0270*/  LEA R17, P1, R6, UR6, 0x2 ;  /* 0x0000000606117c11 */ /* 0x001fe4000f8210ff */
[----:B-1----:R-:W-:Y:S02]  /*0280*/  LEA R15, P3, R8, UR10, 0x2 ;  /* 0x0000000a080f7c11 */ /* 0x002fe4000f8610ff */
[----:B------:R-:W-:-:S02]  /*0290*/  IADD3 R17, P2, PT, R17, 0x10, RZ ;  /* 0x0000001011117810 */ /* 0x000fc40007f5e0ff */
[----:B------:R-:W-:Y:S02]  /*02a0*/  IADD3 R15, P4, PT, R15, 0x10, RZ ;  /* 0x000000100f0f7810 */ /* 0x000fe40007f9e0ff */
[----:B------:R-:W-:Y:S02]  /*02b0*/  LEA.HI.X R18, R6, UR7, R11, 0x2, P1 ;  /* 0x0000000706127c11 */ /* 0x000fe400088f140b */
[----:B------:R-:W-:-:S03]  /*02c0*/  LEA.HI.X R16, R8, UR11, R13, 0x2, P3 ;  /* 0x0000000b08107c11 */ /* 0x000fc600098f140d */
[----:B------:R-:W-:Y:S02]  /*02d0*/  IMAD.X R18, RZ, RZ, R18, P2 ;  /* 0x000000ffff127224 */ /* 0x000fe400010e0612 */
[----:B------:R-:W-:-:S07]  /*02e0*/  IMAD.X R16, RZ, RZ, R16, P4 ;  /* 0x000000ffff107224 */ /* 0x000fce00020e0610 */
.L_x_2:
[----:B------:R-:W-:Y:S02]  /*02f0*/  IMAD.MOV.U32 R2, RZ, RZ, R17 ;  /* 0x000000ffff027224 */ /* 0x000fe400078e0011 */
[----:B------:R-:W-:Y:S02]  /*0300*/  IMAD.MOV.U32 R3, RZ, RZ, R18 ;  /* 0x000000ffff037224 */ /* 0x000fe400078e0012 */
[----:B------:R-:W-:Y:S02]  /*0310*/  IMAD.MOV.U32 R4, RZ, RZ, R15 ;  /* 0x000000ffff047224 */ /* 0x000fe400078e000f */
[----:B------:R-:W-:Y:S01]  /*0320*/  IMAD.MOV.U32 R5, RZ, RZ, R16 ;  /* 0x000000ffff057224 */ /* 0x000fe200078e0010 */
[----:B------:R-:W2:Y:S04]  /*0330*/  LDG.E R21, desc[UR4][R2.64+-0x10] ;  /* 0xfffff00402157981 */ /* 0x000ea8000c1e1900 */
[----:B------:R-:W2:Y:S04]  /*0340*/  LDG.E R22, desc[UR4][R4.64+-0x10] ;  /* 0xfffff00404167981 */ /* 0x000ea8000c1e1900 */
[----:B------:R-:W3:Y:S04]  /*0350*/  LDG.E R23, desc[UR4][R2.64+-0xc] ;  /* 0xfffff40402177981 */ /* 0x000ee8000c1e1900 */
[----:B------:R-:W3:Y:S04]  /*0360*/  LDG.E R25, desc[UR4][R4.64+-0xc] ;  /* 0xfffff40404197981 */ /* 0x000ee8000c1e1900 */
[----:B------:R-:W4:Y:S04]  /*0370*/  LDG.E R19, desc[UR4][R2.64+-0x8] ;  /* 0xfffff80402137981 */ /* 0x000f28000c1e1900 */
[----:B------:R-:W4:Y:S04]  /*0380*/  LDG.E R20, desc[UR4][R4.64+-0x8] ;  /* 0xfffff80404147981 */ /* 0x000f28000c1e1900 */
[----:B------:R-:W4:Y:S04]  /*0390*/  LDG.E R16, desc[UR4][R2.64+-0x4] ;  /* 0xfffffc0402107981 */ /* 0x000f28000c1e1900 */
[----:B------:R-:W4:Y:S04]  /*03a0*/  LDG.E R15, desc[UR4][R4.64+-0x4] ;  /* 0xfffffc04040f7981 */ /* 0x000f28000c1e1900 */
[----:B------:R-:W4:Y:S04]  /*03b0*/  LDG.E R17, desc[UR4][R2.64] ;  /* 0x0000000402117981 */ /* 0x000f28000c1e1900 */
[----:B------:R-:W4:Y:S01]  /*03c0*/  LDG.E R18, desc[UR4][R4.64] ;  /* 0x0000000404127981 */ /* 0x000f22000c1e1900 */
[----:B--2--5:R-:W-:-:S03]  /*03d0*/  FFMA R22, R21, R22, R10 ;  /* 0x0000001615167223 */ /* 0x024fc6000000000a */
[----:B------:R-:W2:Y:S04]  /*03e0*/  LDG.E R10, desc[UR4][R2.64+0x4] ;  /* 0x00000404020a7981 */ /* 0x000ea8000c1e1900 */
[----:B------:R-:W2:Y:S01]  /*03f0*/  LDG.E R21, desc[UR4][R4.64+0x4] ;  /* 0x0000040404157981 */ /* 0x000ea2000c1e1900 */
[----:B---3--:R-:W-:-:S03]  /*0400*/  FFMA R26, R23, R25, R22 ;  /* 0x00000019171a7223 */ /* 0x008fc60000000016 */
[----:B------:R-:W3:Y:S04]  /*0410*/  LDG.E R23, desc[UR4][R2.64+0x8] ;  /* 0x0000080402177981 */ /* 0x000ee8000c1e1900 */
[----:B------:R-:W3:Y:S01]  /*0420*/  LDG.E R22, desc[UR4][R4.64+0x8] ;  /* 0x0000080404167981 */ /* 0x000ee2000c1e1900 */
[----:B----4-:R-:W-:-:S03]  /*0430*/  FFMA R25, R19, R20, R26 ;  /* 0x0000001413197223 */ /* 0x010fc6000000001a */
[----:B------:R-:W4:Y:S04]  /*0440*/  LDG.E R19, desc[UR4][R2.64+0xc] ;  /* 0x00000c0402137981 */ /* 0x000f28000c1e1900 */
[----:B------:R-:W4:Y:S01]  /*0450*/  LDG.E R20, desc[UR4][R4.64+0xc] ;  /* 0x00000c0404147981 */ /* 0x000f22000c1e1900 */
[----:B------:R-:W-:Y:S02]  /*0460*/  VIADD R14, R14, 0x8 ;  /* 0x000000080e0e7836 */ /* 0x000fe40000000000 */
[----:B------:R-:W-:Y:S01]  /*0470*/  FFMA R16, R16, R15, R25 ;  /* 0x0000000f10107223 */ /* 0x000fe20000000019 */
[----:B------:R-:W-:Y:S02]  /*0480*/  IADD3 R15, P3, PT, R4, 0x20, RZ ;  /* 0x00000020040f7810 */ /* 0x000fe40007f7e0ff */
[----:B------:R-:W-:Y:S01]  /*0490*/  ISETP.NE.AND P1, PT, R14, RZ, PT ;  /* 0x000000ff0e00720c */ /* 0x000fe20003f25270 */
[----:B------:R-:W-:-:S02]  /*04a0*/  FFMA R17, R17, R18, R16 ;  /* 0x0000001211117223 */ /* 0x000fc40000000010 */
[----:B------:R-:W-:Y:S02]  /*04b0*/  IMAD.X R16, RZ, RZ, R5, P3 ;  /* 0x000000ffff107224 */ /* 0x000fe400018e0605 */
[----:B--2---:R-:W-:Y:S01]  /*04c0*/  FFMA R10, R10, R21, R17 ;  /* 0x000000150a0a7223 */ /* 0x004fe20000000011 */
[----:B------:R-:W-:-:S05]  /*04d0*/  IADD3 R17, P2, PT, R2, 0x20, RZ ;  /* 0x0000002002117810 */ /* 0x000fca0007f5e0ff */
[----:B------:R-:W-:Y:S02]  /*04e0*/  IMAD.X R18, RZ, RZ, R3, P2 ;  /* 0x000000ffff127224 */ /* 0x000fe400010e0603 */
[----:B---3--:R-:W-:-:S04]  /*04f0*/  FFMA R10, R23, R22, R10 ;  /* 0x00000016170a7223 */ /* 0x008fc8000000000a */
[----:B----4-:R-:W-:Y:S01]  /*0500*/  FFMA R10, R19, R20, R10 ;  /* 0x00000014130a7223 */ /* 0x010fe2000000000a */
[----:B------:R-:W-:Y:S06]  /*0510*/  @P1 BRA `(.L_x_2) ;  /* 0xfffffffc00741947 */ /* 0x000fec000383ffff */
.L_x_1:
[----:B------:R-:W-:Y:S05]  /*0520*/  @!P0 BRA `(.L_x_0) ;  /* 0x0000000000f48947 */ /* 0x000fea0003800000 */
[----:B------:R-:W-:Y:S02]  /*0530*/  ISETP.GE.U32.AND P0, PT, R24, 0x4, PT ;  /* 0x000000041800780c */ /* 0x000fe40003f06070 */
[----:B------:R-:W-:-:S04]  /*0540*/  LOP3.LUT R22, R12, 0x3, RZ, 0xc0, !PT ;  /* 0x000000030c167812 */ /* 0x000fc800078ec0ff */
[----:B------:R-:W-:-:S07]  /*0550*/  ISETP.NE.AND P1, PT, R22, RZ, PT ;  /* 0x000000ff1600720c */ /* 0x000fce0003f25270 */
[----:B------:R-:W-:Y:S06]  /*0560*/  @!P0 BRA `(.L_x_3) ;  /* 0x00000000005c8947 */ /* 0x000fec0003800000 */
[----:B------:R-:W0:Y:S01]  /*0570*/  LDCU.64 UR6, c[0x0][0x388] ;  /* 0x00007100ff0677ac */ /* 0x000e220008000a00 */
[-C--:B------:R-:W-:Y:S02]  /*0580*/  IADD3 R5, P0, PT, R6, R9.reuse, RZ ;  /* 0x0000000906057210 */ /* 0x080fe40007f1e0ff */
[----:B------:R-:W-:Y:S01]  /*0590*/  IADD3 R3, P2, PT, R8, R9, RZ ;  /* 0x0000000908037210 */ /* 0x000fe20007f5e0ff */
[----:B------:R-:W1:Y:S02]  /*05a0*/  LDCU.64 UR10, c[0x0][0x390] ;  /* 0x00007200ff0a77ac */ /* 0x000e640008000a00 */
[----:B------:R-:W-:Y:S02]  /*05b0*/  IMAD.X R16, RZ, RZ, R11, P0 ;  /* 0x000000ffff107224 */ /* 0x000fe400000e060b */
[----:B------:R-:W-:Y:S01]  /*05c0*/  IMAD.X R14, RZ, RZ, R13, P2 ;  /* 0x000000ffff0e7224 */ /* 0x000fe200010e060d */
[----:B0-----:R-:W-:Y:S02]  /*05d0*/  LEA R4, P0, R5, UR6, 0x2 ;  /* 0x0000000605047c11 */ /* 0x001fe4000f8010ff */
[----:B-1----:R-:W-:-:S02]  /*05e0*/  LEA R2, P2, R3, UR10, 0x2 ;  /* 0x0000000a03027c11 */ /* 0x002fc4000f8410ff */
[----:B------:R-:W-:Y:S02]  /*05f0*/  LEA.HI.X R5, R5, UR7, R16, 0x2, P0 ;  /* 0x0000000705057c11 */ /* 0x000fe400080f1410 */
[----:B------:R-:W-:-:S03]  /*0600*/  LEA.HI.X R3, R3, UR11, R14, 0x2, P2 ;  /* 0x0000000b03037c11 */ /* 0x000fc600090f140e */
[----:B------:R-:W2:Y:S04]  /*0610*/  LDG.E R15, desc[UR4][R4.64] ;  /* 0x00000004040f7981 */ /* 0x000ea8000c1e1900 */
[----:B------:R-:W2:Y:S04]  /*0620*/  LDG.E R14, desc[UR4][R2.64] ;  /* 0x00000004020e7981 */ /* 0x000ea8000c1e1900 */
[----:B------:R-:W3:Y:S04]  /*0630*/  LDG.E R17, desc[UR4][R4.64+0x4] ;  /* 0x0000040404117981 */ /* 0x000ee8000c1e1900 */
[----:B------:R-:W3:Y:S04]  /*0640*/  LDG.E R16, desc[UR4][R2.64+0x4] ;  /* 0x0000040402107981 */ /* 0x000ee8000c1e1900 */
[----:B------:R-:W4:Y:S04]  /*0650*/  LDG.E R19, desc[UR4][R4.64+0x8] ;  /* 0x0000080404137981 */ /* 0x000f28000c1e1900 */
[----:B------:R-:W4:Y:S04]  /*0660*/  LDG.E R18, desc[UR4][R2.64+0x8] ;  /* 0x0000080402127981 */ /* 0x000f28000c1e1900 */
[----:B------:R-:W4:Y:S04]  /*0670*/  LDG.E R21, desc[UR4][R4.64+0xc] ;  /* 0x00000c0404157981 */ /* 0x000f28000c1e1900 */
[----:B------:R-:W4:Y:S01]  /*0680*/  LDG.E R20, desc[UR4][R2.64+0xc] ;  /* 0x00000c0402147981 */ /* 0x000f22000c1e1900 */
[----:B------:R-:W-:-:S02]  /*0690*/  VIADD R9, R9, 0x4 ;  /* 0x0000000409097836 */ /* 0x000fc40000000000 */
[----:B--2--5:R-:W-:-:S04]  /*06a0*/  FFMA R14, R15, R14, R10 ;  /* 0x0000000e0f0e7223 */ /* 0x024fc8000000000a */
[----:B---3--:R-:W-:-:S04]  /*06b0*/  FFMA R14, R17, R16, R14 ;  /* 0x00000010110e7223 */ /* 0x008fc8000000000e */
[----:B----4-:R-:W-:-:S04]  /*06c0*/  FFMA R14, R19, R18, R14 ;  /* 0x00000012130e7223 */ /* 0x010fc8000000000e */
[----:B------:R-:W-:-:S07]  /*06d0*/  FFMA R10, R21, R20, R14 ;  /* 0x00000014150a7223 */ /* 0x000fce000000000e */
.L_x_3:
[----:B------:R-:W-:Y:S05]  /*06e0*/  @!P1 BRA `(.L_x_0) ;  /* 0x0000000000849947 */ /* 0x000fea0003800000 */
[----:B------:R-:W-:Y:S02]  /*06f0*/  LOP3.LUT R12, R12, 0x1, RZ, 0xc0, !PT ;  /* 0x000000010c0c7812 */ /* 0x000fe400078ec0ff */
[----:B------:R-:W-:Y:S02]  /*0700*/  ISETP.NE.AND P1, PT, R22, 0x1, PT ;  /* 0x000000011600780c */ /* 0x000fe40003f25270 */
[----:B------:R-:W-:-:S11]  /*0710*/  ISETP.NE.U32.AND P0, PT, R12, 0x1, PT ;  /* 0x000000010c00780c */ /* 0x000fd60003f05070 */
[----:B------:R-:W0:Y:S01]  /*0720*/  @P1 LDC.64 R16, c[0x0][0x388] ;  /* 0x0000e200ff101b82 */ /* 0x000e220000000a00 */
[-C--:B------:R-:W-:Y:S02]  /*0730*/  @P1 IADD3 R12, P3, PT, R6, R9.reuse, RZ ;  /* 0x00000009060c1210 */ /* 0x080fe40007f7e0ff */
[----:B------:R-:W-:Y:S01]  /*0740*/  @P1 IADD3 R18, P4, PT, R8, R9, RZ ;  /* 0x0000000908121210 */ /* 0x000fe20007f9e0ff */
[----:B------:R-:W-:-:S04]  /*0750*/  @P1 VIADD R9, R9, 0x2 ;  /* 0x0000000209091836 */ /* 0x000fc80000000000 */
[----:B------:R-:W1:Y:S01]  /*0760*/  @P1 LDC.64 R14, c[0x0][0x390] ;  /* 0x0000e400ff0e1b82 */ /* 0x000e620000000a00 */
[-C--:B------:R-:W-:Y:S01]  /*0770*/  @!P0 IADD3 R6, P5, PT, R6, R9.reuse, RZ ;  /* 0x0000000906068210 */ /* 0x080fe20007fbe0ff */
[----:B------:R-:W-:Y:S01]  /*0780*/  @P1 IMAD.X R19, RZ, RZ, R13, P4 ;  /* 0x000000ffff131224 */ /* 0x000fe200020e060d */
[----:B------:R-:W-:Y:S01]  /*0790*/  @!P0 IADD3 R8, P2, PT, R8, R9, RZ ;  /* 0x0000000908088210 */ /* 0x000fe20007f5e0ff */
[--C-:B------:R-:W-:Y:S02]  /*07a0*/  @P1 IMAD.X R9, RZ, RZ, R11.reuse, P3 ;  /* 0x000000ffff091224 */ /* 0x100fe400018e060b */
[----:B------:R-:W-:Y:S02]  /*07b0*/  @!P0 IMAD.X R11, RZ, RZ, R11, P5 ;  /* 0x000000ffff0b8224 */ /* 0x000fe400028e060b */
[----:B------:R-:W2:Y:S01]  /*07c0*/  @!P0 LDC.64 R4, c[0x0][0x388] ;  /* 0x0000e200ff048b82 */ /* 0x000ea20000000a00 */
[----:B------:R-:W-:-:S07]  /*07d0*/  @!P0 IMAD.X R13, RZ, RZ, R13, P2 ;  /* 0x000000ffff0d8224 */ /* 0x000fce00010e060d */
[----:B------:R-:W3:Y:S01]  /*07e0*/  @!P0 LDC.64 R2, c[0x0][0x390] ;  /* 0x0000e400ff028b82 */ /* 0x000ee20000000a00 */
[----:B0-----:R-:W-:-:S04]  /*07f0*/  @P1 LEA R16, P4, R12, R16, 0x2 ;  /* 0x000000100c101211 */ /* 0x001fc800078810ff */
[----:B------:R-:W-:Y:S02]  /*0800*/  @P1 LEA.HI.X R17, R12, R17, R9, 0x2, P4 ;  /* 0x000000110c111211 */ /* 0x000fe400020f1409 */
[----:B-1----:R-:W-:-:S03]  /*0810*/  @P1 LEA R14, P3, R18, R14, 0x2 ;  /* 0x0000000e120e1211 */ /* 0x002fc600078610ff */
[----:B------:R-:W4:Y:S01]  /*0820*/  @P1 LDG.E R9, desc[UR4][R16.64] ;  /* 0x0000000410091981 */ /* 0x000f22000c1e1900 */
[----:B------:R-:W-:Y:S02]  /*0830*/  @P1 LEA.HI.X R15, R18, R15, R19, 0x2, P3 ;  /* 0x0000000f120f1211 */ /* 0x000fe400018f1413 */
[----:B--2---:R-:W-:-:S04]  /*0840*/  @!P0 LEA R4, P5, R6, R4, 0x2 ;  /* 0x0000000406048211 */ /* 0x004fc800078a10ff */
[----:B------:R-:W-:Y:S02]  /*0850*/  @!P0 LEA.HI.X R5, R6, R5, R11, 0x2, P5 ;  /* 0x0000000506058211 */ /* 0x000fe400028f140b */
[----:B------:R-:W4:Y:S01]  /*0860*/  @P1 LDG.E R6, desc[UR4][R14.64] ;  /* 0x000000040e061981 */ /* 0x000f22000c1e1900 */
[----:B---3--:R-:W-:-:S03]  /*0870*/  @!P0 LEA R2, P2, R8, R2, 0x2 ;  /* 0x0000000208028211 */ /* 0x008fc600078410ff */
[----:B------:R-:W2:Y:S01]  /*0880*/  @P1 LDG.E R11, desc[UR4][R16.64+0x4] ;  /* 0x00000404100b1981 */ /* 0x000ea2000c1e1900 */
[----:B------:R-:W-:-:S03]  /*0890*/  @!P0 LEA.HI.X R3, R8, R3, R13, 0x2, P2 ;  /* 0x0000000308038211 */ /* 0x000fc600010f140d */
[----:B------:R-:W2:Y:S04]  /*08a0*/  @P1 LDG.E R8, desc[UR4][R14.64+0x4] ;  /* 0x000004040e081981 */ /* 0x000ea8000c1e1900 */
[----:B------:R-:W3:Y:S04]  /*08b0*/  @!P0 LDG.E R5, desc[UR4][R4.64] ;  /* 0x0000000404058981 */ /* 0x000ee8000c1e1900 */
[----:B------:R-:W3:Y:S01]  /*08c0*/  @!P0 LDG.E R2, desc[UR4][R2.64] ;  /* 0x0000000402028981 */ /* 0x000ee2000c1e1900 */
[----:B----45:R-:W-:-:S04]  /*08d0*/  @P1 FFMA R6, R9, R6, R10 ;  /* 0x0000000609061223 */ /* 0x030fc8000000000a */
[----:B--2---:R-:W-:-:S04]  /*08e0*/  @P1 FFMA R10, R11, R8, R6 ;  /* 0x000000080b0a1223 */ /* 0x004fc80000000006 */
[----:B---3--:R-:W-:-:S07]  /*08f0*/  @!P0 FFMA R10, R5, R2, R10 ;  /* 0x00000002050a8223 */ /* 0x008fce000000000a */
.L_x_0:
[----:B------:R-:W0:Y:S01]  /*0900*/  LDC.64 R2, c[0x0][0x380] ;  /* 0x0000e000ff027b82 */ /* 0x000e220000000a00 */
[----:B------:R-:W-:-:S04]  /*0910*/  IMAD R7, R7, UR8, R0 ;  /* 0x0000000807077c24 */ /* 0x000fc8000f8e0200 */
[----:B0-----:R-:W-:-:S05]  /*0920*/  IMAD.WIDE R2, R7, 0x4, R2 ;  /* 0x0000000407027825 */ /* 0x001fca00078e0202 */
[----:B-----5:R-:W-:Y:S01]  /*0930*/  STG.E desc[UR4][R2.64], R10 ;  /* 0x0000000a02007986 */ /* 0x020fe2000c101904 */
[----:B------:R-:W-:Y:S05]  /*0940*/  EXIT ;  /* 0x000000000000794d */ /* 0x000fea0003800000 */
.L_x_4:
[----:B------:R-:W-:-:S00]  /*0950*/  BRA `(.L_x_4) ;  /* 0xfffffffc00fc7947 */ /* 0x000fc0000383ffff */
[----:B------:R-:W-:-:S00]  /*0960*/  NOP ;  /* 0x0000000000007918 */ /* 0x000fc00000000000 */
        /* <DEDUP_REMOVED lines=9> */
.L_x_5:


//--------------------- .nv.shared.reserved.0     --------------------------
	.section	.nv.shared.reserved.0,"aw",@nobits
	.weak		__nv_reservedSMEM_offset_0_alias
	.size		__nv_reservedSMEM_offset_0_alias, 0, 64
	.other		__nv_reservedSMEM_offset_0_alias,@"STO_CUDA_RESERVED_SHARED STV_DEFAULT"
__nv_reservedSMEM_offset_0_alias:
	.zero		0
	.zero		64


//--------------------- .nv.constant0._Z17matmul_gpu_kernelPfS_S_S_iiii --------------------------
	.section	.nv.constant0._Z17matmul_gpu_kernelPfS_S_S_iiii,"a",@progbits
	.sectionflags	@""
	.align	4
.nv.constant0._Z17matmul_gpu_kernelPfS_S_S_iiii:
	.zero		944


//--------------------- SYMBOLS --------------------------

	.type		.nv.reservedSmem.offset0,@object
	.size		.nv.reservedSmem.offset0,0x4
